	.headerflags	@"EF_CUDA_TEXMODE_UNIFIED EF_CUDA_64BIT_ADDRESS EF_CUDA_ACCELERATORS EF_CUDA_SM90 EF_CUDA_VIRTUAL_SM(EF_CUDA_SM90)"
	.elftype	@"ET_EXEC"


//--------------------- .nv.info                  --------------------------
	.section	.nv.info,"",@"SHT_CUDA_INFO"
	.align	4


	//----- nvinfo : EIATTR_REGCOUNT
	.align		4
        /*0000*/ 	.byte	0x04, 0x2f
        /*0002*/ 	.short	(.L_2 - .L_1)
	.align		4
.L_1:
        /*0004*/ 	.word	index@(triton_per_fused_add_mul_pow_rsqrt_sum_1)
        /*0008*/ 	.word	0x0000001e


	//----- nvinfo : EIATTR_MIN_STACK_SIZE
	.align		4
.L_2:
        /*000c*/ 	.byte	0x04, 0x12
        /*000e*/ 	.short	(.L_4 - .L_3)
	.align		4
.L_3:
        /*0010*/ 	.word	index@(triton_per_fused_add_mul_pow_rsqrt_sum_1)
        /*0014*/ 	.word	0x00000000


	//----- nvinfo : EIATTR_FRAME_SIZE
	.align		4
.L_4:
        /*0018*/ 	.byte	0x04, 0x11
        /*001a*/ 	.short	(.L_6 - .L_5)
	.align		4
.L_5:
        /*001c*/ 	.word	index@(triton_per_fused_add_mul_pow_rsqrt_sum_1)
        /*0020*/ 	.word	0x00000000


	//----- nvinfo : EIATTR_MIN_STACK_SIZE
	.align		4
.L_6:
        /*0024*/ 	.byte	0x04, 0x12
        /*0026*/ 	.short	(.L_8 - .L_7)
	.align		4
.L_7:
        /*0028*/ 	.word	index@(triton_per_fused_add_mul_pow_rsqrt_sum_1)
        /*002c*/ 	.word	0x00000000
.L_8:


//--------------------- .nv.info.triton_per_fused_add_mul_pow_rsqrt_sum_1 --------------------------
	.section	.nv.info.triton_per_fused_add_mul_pow_rsqrt_sum_1,"",@"SHT_CUDA_INFO"
	.sectionflags	@""
	.align	4


	//----- nvinfo : EIATTR_CUDA_API_VERSION
	.align		4
        /*0000*/ 	.byte	0x04, 0x37
        /*0002*/ 	.short	(.L_10 - .L_9)
.L_9:
        /*0004*/ 	.word	0x0000007c


	//----- nvinfo : EIATTR_KPARAM_INFO
	.align		4
.L_10:
        /*0008*/ 	.byte	0x04, 0x17
        /*000a*/ 	.short	(.L_12 - .L_11)
.L_11:
        /*000c*/ 	.word	0x00000000
        /*0010*/ 	.short	0x0005
        /*0012*/ 	.short	0x0024
        /*0014*/ 	.byte	0x00, 0xf0, 0x11, 0x00


	//----- nvinfo : EIATTR_KPARAM_INFO
	.align		4
.L_12:
        /*0018*/ 	.byte	0x04, 0x17
        /*001a*/ 	.short	(.L_14 - .L_13)
.L_13:
        /*001c*/ 	.word	0x00000000
        /*0020*/ 	.short	0x0004
        /*0022*/ 	.short	0x0020
        /*0024*/ 	.byte	0x00, 0xf0, 0x11, 0x00


	//----- nvinfo : EIATTR_KPARAM_INFO
	.align		4
.L_14:
        /*0028*/ 	.byte	0x04, 0x17
        /*002a*/ 	.short	(.L_16 - .L_15)
.L_15:
        /*002c*/ 	.word	0x00000000
        /*0030*/ 	.short	0x0003
        /*0032*/ 	.short	0x0018
        /*0034*/ 	.byte	0x00, 0xf4, 0x21, 0x00


	//----- nvinfo : EIATTR_KPARAM_INFO
	.align		4
.L_16:
        /*0038*/ 	.byte	0x04, 0x17
        /*003a*/ 	.short	(.L_18 - .L_17)
.L_17:
        /*003c*/ 	.word	0x00000000
        /*0040*/ 	.short	0x0002
        /*0042*/ 	.short	0x0010
        /*0044*/ 	.byte	0x00, 0xf4, 0x21, 0x00


	//----- nvinfo : EIATTR_KPARAM_INFO
	.align		4
.L_18:
        /*0048*/ 	.byte	0x04, 0x17
        /*004a*/ 	.short	(.L_20 - .L_19)
.L_19:
        /*004c*/ 	.word	0x00000000
        /*0050*/ 	.short	0x0001
        /*0052*/ 	.short	0x0008
        /*0054*/ 	.byte	0x00, 0xf4, 0x21, 0x00


	//----- nvinfo : EIATTR_KPARAM_INFO
	.align		4
.L_20:
        /*0058*/ 	.byte	0x04, 0x17
        /*005a*/ 	.short	(.L_22 - .L_21)
.L_21:
        /*005c*/ 	.word	0x00000000
        /*0060*/ 	.short	0x0000
        /*0062*/ 	.short	0x0000
        /*0064*/ 	.byte	0x00, 0xf4, 0x21, 0x00


	//----- nvinfo : EIATTR_SPARSE_MMA_MASK
	.align		4
.L_22:
        /*0068*/ 	.byte	0x03, 0x50
        /*006a*/ 	.short	0x0000


	//----- nvinfo : EIATTR_MAXREG_COUNT
	.align		4
        /*006c*/ 	.byte	0x03, 0x1b
        /*006e*/ 	.short	0x00ff


	//----- nvinfo : EIATTR_COOP_GROUP_MASK_REGIDS
	.align		4
        /*0070*/ 	.byte	0x04, 0x29
        /*0072*/ 	.short	(.L_24 - .L_23)


	//   ....[0]....
.L_23:
        /*0074*/ 	.word	0xffffffff


	//   ....[1]....
        /*0078*/ 	.word	0xffffffff


	//   ....[2]....
        /*007c*/ 	.word	0xffffffff


	//   ....[3]....
        /*0080*/ 	.word	0xffffffff


	//----- nvinfo : EIATTR_COOP_GROUP_INSTR_OFFSETS
	.align		4
.L_24:
        /*0084*/ 	.byte	0x04, 0x28
        /*0086*/ 	.short	(.L_26 - .L_25)


	//   ....[0]....
.L_25:
        /*0088*/ 	.word	0x00000830


	//   ....[1]....
        /*008c*/ 	.word	0x000008b0


	//   ....[2]....
        /*0090*/ 	.word	0x00000970


	//   ....[3]....
        /*0094*/ 	.word	0x00000990


	//----- nvinfo : EIATTR_EXIT_INSTR_OFFSETS
	.align		4
.L_26:
        /*0098*/ 	.byte	0x04, 0x1c
        /*009a*/ 	.short	(.L_28 - .L_27)


	//   ....[0]....
.L_27:
        /*009c*/ 	.word	0x00000b30


	//   ....[1]....
        /*00a0*/ 	.word	0x00000b90


	//----- nvinfo : EIATTR_REQNTID
	.align		4
.L_28:
        /*00a4*/ 	.byte	0x04, 0x10
        /*00a6*/ 	.short	(.L_30 - .L_29)
.L_29:
        /*00a8*/ 	.word	0x00000080
        /*00ac*/ 	.word	0x00000001
        /*00b0*/ 	.word	0x00000001


	//----- nvinfo : EIATTR_CBANK_PARAM_SIZE
	.align		4
.L_30:
        /*00b4*/ 	.byte	0x03, 0x19
        /*00b6*/ 	.short	0x0028


	//----- nvinfo : EIATTR_PARAM_CBANK
	.align		4
        /*00b8*/ 	.byte	0x04, 0x0a
        /*00ba*/ 	.short	(.L_32 - .L_31)
	.align		4
.L_31:
        /*00bc*/ 	.word	index@(.nv.constant0.triton_per_fused_add_mul_pow_rsqrt_sum_1)
        /*00c0*/ 	.short	0x0210
        /*00c2*/ 	.short	0x0028


	//----- nvinfo : EIATTR_SW_WAR
	.align		4
.L_32:
        /*00c4*/ 	.byte	0x04, 0x36
        /*00c6*/ 	.short	(.L_34 - .L_33)
.L_33:
        /*00c8*/ 	.word	0x00000008
.L_34:


//--------------------- .nv.callgraph             --------------------------
	.section	.nv.callgraph,"",@"SHT_CUDA_CALLGRAPH"
	.align	4
	.sectionentsize	8
	.align		4
        /*0000*/ 	.word	0x00000000
	.align		4
        /*0004*/ 	.word	0xffffffff
	.align		4
        /*0008*/ 	.word	0x00000000
	.align		4
        /*000c*/ 	.word	0xfffffffe
	.align		4
        /*0010*/ 	.word	0x00000000
	.align		4
        /*0014*/ 	.word	0xfffffffd
	.align		4
        /*0018*/ 	.word	0x00000000
	.align		4
        /*001c*/ 	.word	0xfffffffc


//--------------------- .nv.constant4             --------------------------
	.section	.nv.constant4,"a",@progbits
	.align	8
	.align		8
.nv.constant4:
        /*0000*/ 	.dword	_$_str


//--------------------- .text.triton_per_fused_add_mul_pow_rsqrt_sum_1 --------------------------
	.section	.text.triton_per_fused_add_mul_pow_rsqrt_sum_1,"ax",@progbits
	.sectionflags	@"SHF_BARRIERS=1"
	.align	128
        .global         triton_per_fused_add_mul_pow_rsqrt_sum_1
        .type           triton_per_fused_add_mul_pow_rsqrt_sum_1,@function
        .size           triton_per_fused_add_mul_pow_rsqrt_sum_1,(.L_x_1 - triton_per_fused_add_mul_pow_rsqrt_sum_1)
        .other          triton_per_fused_add_mul_pow_rsqrt_sum_1,@"STO_CUDA_ENTRY STV_DEFAULT"
triton_per_fused_add_mul_pow_rsqrt_sum_1:
.text.triton_per_fused_add_mul_pow_rsqrt_sum_1:
[----:B------:R-:W0:Y:S02]  /*0000*/  LDC R1, c[0x0][0x28] ;  /* 0x00000a00ff017b82 */ /* 0x000e240000000800 */
[----:B------:R-:W1:Y:S01]  /*0010*/  S2R R10, SR_TID.X ;  /* 0x00000000000a7919 */ /* 0x000e620000002100 */
[----:B------:R-:W-:Y:S01]  /*0020*/  CS2R R6, SRZ ;  /* 0x0000000000067805 */ /* 0x000fe2000001ff00 */
[----:B------:R-:W-:Y:S01]  /*0030*/  ULDC.64 UR6, c[0x0][0x208] ;  /* 0x0000820000067ab9 */ /* 0x000fe20000000a00 */
[----:B------:R-:W2:Y:S01]  /*0040*/  S2R R3, SR_CTAID.X ;  /* 0x0000000000037919 */ /* 0x000ea20000002500 */
[C---:B-1----:R-:W-:Y:S01]  /*0050*/  LOP3.LUT R12, R10.reuse, 0x40, RZ, 0xc0, !PT ;  /* 0x000000400a0c7812 */ /* 0x042fe200078ec0ff */
[----:B------:R-:W-:Y:S01]  /*0060*/  IMAD.SHL.U32 R11, R10, 0x4, RZ ;  /* 0x000000040a0b7824 */ /* 0x000fe200078e00ff */
[----:B------:R-:W-:Y:S02]  /*0070*/  SHF.R.U32.HI R15, RZ, 0x4, R10 ;  /* 0x00000004ff0f7819 */ /* 0x000fe4000001160a */
[----:B------:R-:W-:Y:S01]  /*0080*/  SHF.R.U32.HI R2, RZ, 0x4, R12 ;  /* 0x00000004ff027819 */ /* 0x000fe2000001160c */
[----:B--2---:R-:W-:Y:S01]  /*0090*/  IMAD.SHL.U32 R13, R3, 0x8, RZ ;  /* 0x00000008030d7824 */ /* 0x004fe200078e00ff */
[----:B------:R-:W-:-:S02]  /*00a0*/  SGXT.U32 R15, R15, 0x2 ;  /* 0x000000020f0f781a */ /* 0x000fc40000000000 */
[----:B------:R-:W-:Y:S02]  /*00b0*/  SHF.R.S32.HI R14, RZ, 0x1c, R3 ;  /* 0x0000001cff0e7819 */ /* 0x000fe40000011403 */
[----:B------:R-:W-:Y:S02]  /*00c0*/  LOP3.LUT R15, R15, R2, RZ, 0xfc, !PT ;  /* 0x000000020f0f7212 */ /* 0x000fe400078efcff */
[----:B------:R-:W1:Y:S01]  /*00d0*/  LDC.64 R2, c[0x0][0x218] ;  /* 0x00008600ff027b82 */ /* 0x000e620000000a00 */
[----:B------:R-:W-:Y:S02]  /*00e0*/  SGXT R14, R14, 0x1 ;  /* 0x000000010e0e781a */ /* 0x000fe40000000200 */
[----:B------:R-:W-:Y:S02]  /*00f0*/  LOP3.LUT R8, R15, R13, RZ, 0xfc, !PT ;  /* 0x0000000d0f087212 */ /* 0x000fe400078efcff */
[----:B------:R-:W-:Y:S02]  /*0100*/  LOP3.LUT R9, R11, 0x3c, RZ, 0xc0, !PT ;  /* 0x0000003c0b097812 */ /* 0x000fe400078ec0ff */
[----:B------:R-:W-:-:S02]  /*0110*/  LEA.HI R4, R14, R8, RZ, 0x2 ;  /* 0x000000080e047211 */ /* 0x000fc400078f10ff */
[----:B------:R-:W-:Y:S02]  /*0120*/  ISETP.GE.AND P0, PT, R8, 0x10, PT ;  /* 0x000000100800780c */ /* 0x000fe40003f06270 */
[----:B------:R-:W-:Y:S02]  /*0130*/  LOP3.LUT R5, R4, 0xfffffffc, RZ, 0xc0, !PT ;  /* 0xfffffffc04057812 */ /* 0x000fe400078ec0ff */
[----:B------:R-:W-:-:S03]  /*0140*/  ISETP.LT.U32.AND P0, PT, R9, 0x24, !P0 ;  /* 0x000000240900780c */ /* 0x000fc60004701070 */
[----:B------:R-:W-:-:S04]  /*0150*/  IMAD.IADD R4, R8, 0x1, -R5 ;  /* 0x0000000108047824 */ /* 0x000fc800078e0a05 */
[----:B------:R-:W-:-:S04]  /*0160*/  IMAD R5, R4, 0x24, R9 ;  /* 0x0000002404057824 */ /* 0x000fc800078e0209 */
[----:B-1----:R-:W-:Y:S01]  /*0170*/  IMAD.WIDE R2, R5, 0x4, R2 ;  /* 0x0000000405027825 */ /* 0x002fe200078e0202 */
[----:B------:R-:W-:-:S06]  /*0180*/  CS2R R4, SRZ ;  /* 0x0000000000047805 */ /* 0x000fcc000001ff00 */
[----:B------:R1:W2:Y:S01]  /*0190*/  @P0 LDG.E.EL.128 R4, desc[UR6][R2.64] ;  /* 0x0000000602040981 */ /* 0x0002a2000c2e1d00 */
[----:B------:R-:W3:Y:S01]  /*01a0*/  S2UR UR5, SR_CgaCtaId ;  /* 0x00000000000579c3 */ /* 0x000ee20000008800 */
[----:B------:R-:W-:Y:S01]  /*01b0*/  SHF.R.U32.HI R18, RZ, 0x3, R10 ;  /* 0x00000003ff127819 */ /* 0x000fe2000001160a */
[----:B------:R-:W-:Y:S01]  /*01c0*/  IMAD.SHL.U32 R16, R10, 0x20, RZ ;  /* 0x000000200a107824 */ /* 0x000fe200078e00ff */
[----:B------:R-:W-:Y:S01]  /*01d0*/  UMOV UR4, 0x400 ;  /* 0x0000040000047882 */ /* 0x000fe20000000000 */
[----:B------:R-:W-:Y:S02]  /*01e0*/  SHF.R.U32.HI R17, RZ, 0x3, R12 ;  /* 0x00000003ff117819 */ /* 0x000fe4000001160c */
[----:B------:R-:W-:Y:S02]  /*01f0*/  SGXT.U32 R12, R18, 0x3 ;  /* 0x00000003120c781a */ /* 0x000fe40000000000 */
[----:B------:R-:W-:Y:S02]  /*0200*/  LOP3.LUT R16, R16, 0x1e0, RZ, 0xc0, !PT ;  /* 0x000001e010107812 */ /* 0x000fe400078ec0ff */
[----:B------:R-:W-:-:S02]  /*0210*/  LOP3.LUT R12, R12, R17, RZ, 0xfc, !PT ;  /* 0x000000110c0c7212 */ /* 0x000fc400078efcff */
[C---:B------:R-:W-:Y:S02]  /*0220*/  LOP3.LUT R17, R16.reuse, 0x8, RZ, 0xfc, !PT ;  /* 0x0000000810117812 */ /* 0x040fe400078efcff */
[----:B------:R-:W-:Y:S02]  /*0230*/  LOP3.LUT R19, R16, 0x10, RZ, 0xfc, !PT ;  /* 0x0000001010137812 */ /* 0x000fe400078efcff */
[----:B------:R-:W-:Y:S02]  /*0240*/  LOP3.LUT R18, R15, R16, RZ, 0xfc, !PT ;  /* 0x000000100f127212 */ /* 0x000fe400078efcff */
[C---:B-1----:R-:W-:Y:S02]  /*0250*/  LOP3.LUT R2, R12.reuse, 0x10, RZ, 0xfc, !PT ;  /* 0x000000100c027812 */ /* 0x042fe400078efcff */
[----:B------:R-:W-:Y:S02]  /*0260*/  LOP3.LUT R21, R12, 0x20, RZ, 0xfc, !PT ;  /* 0x000000200c157812 */ /* 0x000fe400078efcff */
[----:B------:R-:W-:Y:S01]  /*0270*/  PRMT R2, R2, 0x9910, RZ ;  /* 0x0000991002027816 */ /* 0x000fe200000000ff */
[----:B---3--:R-:W-:Y:S01]  /*0280*/  UPRMT UR4, UR5, 0x654, UR4 ;  /* 0x0000065405047896 */ /* 0x008fe20008000004 */
[----:B------:R-:W-:-:S02]  /*0290*/  PRMT R20, R21, 0x9910, RZ ;  /* 0x0000991015147816 */ /* 0x000fc400000000ff */
[----:B------:R-:W-:Y:S02]  /*02a0*/  LOP3.LUT R13, R13, 0x7, R10, 0xf8, !PT ;  /* 0x000000070d0d7812 */ /* 0x000fe400078ef80a */
[----:B------:R-:W-:Y:S01]  /*02b0*/  ISETP.GT.U32.AND P1, PT, R12, 0x8, PT ;  /* 0x000000080c00780c */ /* 0x000fe20003f24070 */
[----:B------:R-:W-:Y:S01]  /*02c0*/  IMAD R20, R20, 0x39, RZ ;  /* 0x0000003914147824 */ /* 0x000fe200078e02ff */
[C---:B------:R-:W-:Y:S02]  /*02d0*/  LEA.HI R3, R16.reuse, UR4, RZ, 0x1f ;  /* 0x0000000410037c11 */ /* 0x040fe4000f8ff8ff */
[----:B------:R-:W-:Y:S02]  /*02e0*/  LOP3.LUT R16, R16, 0x18, RZ, 0xfc, !PT ;  /* 0x0000001810107812 */ /* 0x000fe400078efcff */
[----:B------:R-:W-:Y:S01]  /*02f0*/  LEA.HI R17, R17, UR4, RZ, 0x1f ;  /* 0x0000000411117c11 */ /* 0x000fe2000f8ff8ff */
[----:B------:R-:W-:Y:S01]  /*0300*/  IMAD R15, R18, 0x4, R3 ;  /* 0x00000004120f7824 */ /* 0x000fe200078e0203 */
[----:B------:R-:W-:-:S02]  /*0310*/  LEA.HI R19, R19, UR4, RZ, 0x1f ;  /* 0x0000000413137c11 */ /* 0x000fc4000f8ff8ff */
[----:B------:R-:W-:Y:S01]  /*0320*/  LEA.HI R23, R16, UR4, RZ, 0x1f ;  /* 0x0000000410177c11 */ /* 0x000fe2000f8ff8ff */
[----:B------:R-:W-:Y:S01]  /*0330*/  IMAD R17, R18, 0x4, R17 ;  /* 0x0000000412117824 */ /* 0x000fe200078e0211 */
[----:B------:R-:W-:Y:S01]  /*0340*/  LOP3.LUT R20, R20, 0xffff, RZ, 0xc0, !PT ;  /* 0x0000ffff14147812 */ /* 0x000fe200078ec0ff */
[----:B------:R-:W-:Y:S01]  /*0350*/  IMAD R16, R18, 0x4, R19 ;  /* 0x0000000412107824 */ /* 0x000fe200078e0213 */
[----:B------:R-:W-:Y:S01]  /*0360*/  ISETP.GE.AND P3, PT, R13, 0x10, PT ;  /* 0x000000100d00780c */ /* 0x000fe20003f66270 */
[----:B------:R-:W-:Y:S01]  /*0370*/  IMAD R19, R2, 0x1d, RZ ;  /* 0x0000001d02137824 */ /* 0x000fe200078e02ff */
[----:B------:R-:W-:Y:S01]  /*0380*/  LEA.HI R14, R14, R13, RZ, 0x2 ;  /* 0x0000000d0e0e7211 */ /* 0x000fe200078f10ff */
[----:B------:R-:W-:Y:S01]  /*0390*/  IMAD R18, R18, 0x4, R23 ;  /* 0x0000000412127824 */ /* 0x000fe200078e0217 */
[----:B------:R-:W1:Y:S01]  /*03a0*/  LDC.64 R2, c[0x0][0x220] ;  /* 0x00008800ff027b82 */ /* 0x000e620000000a00 */
[----:B------:R-:W-:Y:S02]  /*03b0*/  SHF.R.U32.HI R20, RZ, 0x9, R20 ;  /* 0x00000009ff147819 */ /* 0x000fe40000011614 */
[----:B------:R-:W-:-:S02]  /*03c0*/  LOP3.LUT R19, R19, 0xffff, RZ, 0xc0, !PT ;  /* 0x0000ffff13137812 */ /* 0x000fc400078ec0ff */
[----:B------:R-:W-:Y:S02]  /*03d0*/  ISETP.LT.U32.AND P2, PT, R21, 0x24, !P3 ;  /* 0x000000241500780c */ /* 0x000fe40005f41070 */
[----:B------:R-:W-:Y:S02]  /*03e0*/  SHF.R.U32.HI R19, RZ, 0x8, R19 ;  /* 0x00000008ff137819 */ /* 0x000fe40000011613 */
[----:B------:R-:W-:Y:S02]  /*03f0*/  LOP3.LUT R21, R14, 0xfffffffc, RZ, 0xc0, !PT ;  /* 0xfffffffc0e157812 */ /* 0x000fe400078ec0ff */
[----:B------:R-:W-:Y:S02]  /*0400*/  LOP3.LUT R19, R19, 0xffff, RZ, 0xc0, !PT ;  /* 0x0000ffff13137812 */ /* 0x000fe400078ec0ff */
[----:B------:R-:W-:Y:S02]  /*0410*/  SEL R14, RZ, 0x1, !P1 ;  /* 0x00000001ff0e7807 */ /* 0x000fe40004800000 */
[----:B------:R-:W-:Y:S01]  /*0420*/  LOP3.LUT R20, R20, 0xffff, RZ, 0xc0, !PT ;  /* 0x0000ffff14147812 */ /* 0x000fe200078ec0ff */
[----:B------:R-:W-:-:S04]  /*0430*/  IMAD.IADD R19, R19, 0x1, R21 ;  /* 0x0000000113137824 */ /* 0x000fc800078e0215 */
[----:B------:R-:W-:-:S04]  /*0440*/  IMAD.IADD R23, R20, 0x1, R21 ;  /* 0x0000000114177824 */ /* 0x000fc800078e0215 */
[--C-:B-1----:R-:W-:Y:S01]  /*0450*/  IMAD.WIDE R22, R23, 0x4, R2.reuse ;  /* 0x0000000417167825 */ /* 0x102fe200078e0202 */
[----:B--2---:R-:W-:Y:S02]  /*0460*/  SEL R24, R4, RZ, P0 ;  /* 0x000000ff04187207 */ /* 0x004fe40000000000 */
[----:B------:R-:W-:Y:S02]  /*0470*/  SEL R26, R5, RZ, P0 ;  /* 0x000000ff051a7207 */ /* 0x000fe40000000000 */
[----:B------:R-:W-:Y:S02]  /*0480*/  CS2R R4, SRZ ;  /* 0x0000000000047805 */ /* 0x000fe4000001ff00 */
[----:B------:R-:W-:Y:S01]  /*0490*/  SEL R25, R6, RZ, P0 ;  /* 0x000000ff06197207 */ /* 0x000fe20000000000 */
[----:B------:R-:W-:Y:S01]  /*04a0*/  STS [R15], R24 ;  /* 0x000000180f007388 */ /* 0x000fe20000000800 */
[----:B------:R-:W-:Y:S02]  /*04b0*/  SEL R27, R7, RZ, P0 ;  /* 0x000000ff071b7207 */ /* 0x000fe40000000000 */
[----:B------:R-:W-:Y:S01]  /*04c0*/  LOP3.LUT R7, R21, R14, RZ, 0xfc, !PT ;  /* 0x0000000e15077212 */ /* 0x000fe200078efcff */
[----:B------:R-:W-:Y:S01]  /*04d0*/  STS [R17+0x20], R26 ;  /* 0x0000201a11007388 */ /* 0x000fe20000000800 */
[----:B------:R-:W-:-:S03]  /*04e0*/  IMAD.WIDE R20, R19, 0x4, R2 ;  /* 0x0000000413147825 */ /* 0x000fc600078e0202 */
[----:B------:R1:W-:Y:S01]  /*04f0*/  STS [R16+0x40], R25 ;  /* 0x0000401910007388 */ /* 0x0003e20000000800 */
[----:B------:R-:W-:-:S03]  /*0500*/  IMAD.WIDE R6, R7, 0x4, R2 ;  /* 0x0000000407067825 */ /* 0x000fc600078e0202 */
[----:B------:R-:W-:Y:S01]  /*0510*/  STS [R18+0x60], R27 ;  /* 0x0000601b12007388 */ /* 0x000fe20000000800 */
[----:B------:R-:W-:Y:S01]  /*0520*/  IMAD.MOV.U32 R3, RZ, RZ, RZ ;  /* 0x000000ffff037224 */ /* 0x000fe200078e00ff */
[----:B------:R-:W-:Y:S06]  /*0530*/  BAR.SYNC.DEFER_BLOCKING 0x0 ;  /* 0x0000000000007b1d */ /* 0x000fec0000010000 */
[----:B------:R2:W3:Y:S04]  /*0540*/  @!P3 LDG.E.EL R4, desc[UR6][R20.64] ;  /* 0x000000061404b981 */ /* 0x0004e8000c2e1900 */
[----:B------:R4:W5:Y:S04]  /*0550*/  @!P3 LDG.E.EL R5, desc[UR6][R6.64] ;  /* 0x000000060605b981 */ /* 0x000968000c2e1900 */
[----:B------:R-:W5:Y:S01]  /*0560*/  @P2 LDG.E.EL R3, desc[UR6][R22.64] ;  /* 0x0000000616032981 */ /* 0x000f62000c2e1900 */
[C---:B------:R-:W-:Y:S01]  /*0570*/  LOP3.LUT R2, R10.reuse, 0x7f, RZ, 0xc0, !PT ;  /* 0x0000007f0a027812 */ /* 0x040fe200078ec0ff */
[----:B--2---:R-:W-:Y:S01]  /*0580*/  IMAD.SHL.U32 R20, R10, 0x40, RZ ;  /* 0x000000400a147824 */ /* 0x004fe200078e00ff */
[----:B------:R-:W-:-:S02]  /*0590*/  SHF.R.U32.HI R19, RZ, 0x3, R10 ;  /* 0x00000003ff137819 */ /* 0x000fc4000001160a */
[C---:B------:R-:W-:Y:S02]  /*05a0*/  LOP3.LUT R14, R2.reuse, 0x80, RZ, 0xfc, !PT ;  /* 0x00000080020e7812 */ /* 0x040fe400078efcff */
[----:B-1----:R-:W-:Y:S02]  /*05b0*/  LOP3.LUT R16, R2, 0x100, RZ, 0xfc, !PT ;  /* 0x0000010002107812 */ /* 0x002fe400078efcff */
[----:B------:R-:W-:Y:S02]  /*05c0*/  SHF.R.U32.HI R15, RZ, 0x1, R14 ;  /* 0x00000001ff0f7819 */ /* 0x000fe4000001160e */
[----:B------:R-:W-:Y:S02]  /*05d0*/  SHF.R.U32.HI R14, RZ, 0x1, R10 ;  /* 0x00000001ff0e7819 */ /* 0x000fe4000001160a */
[----:B------:R-:W-:Y:S02]  /*05e0*/  SHF.R.U32.HI R16, RZ, 0x1, R16 ;  /* 0x00000001ff107819 */ /* 0x000fe40000011610 */
[----:B------:R-:W-:-:S02]  /*05f0*/  LOP3.LUT R15, R15, 0x7c, RZ, 0xc0, !PT ;  /* 0x0000007c0f0f7812 */ /* 0x000fc400078ec0ff */
[----:B------:R-:W-:Y:S02]  /*0600*/  LOP3.LUT R14, R14, 0x3c, RZ, 0xc0, !PT ;  /* 0x0000003c0e0e7812 */ /* 0x000fe400078ec0ff */
[----:B------:R-:W-:Y:S01]  /*0610*/  LOP3.LUT R16, R16, 0xbc, RZ, 0xc0, !PT ;  /* 0x000000bc10107812 */ /* 0x000fe200078ec0ff */
[----:B------:R-:W-:Y:S01]  /*0620*/  VIADD R15, R15, UR4 ;  /* 0x000000040f0f7c36 */ /* 0x000fe20008000000 */
[----:B------:R-:W-:Y:S01]  /*0630*/  SGXT.U32 R19, R19, 0x2 ;  /* 0x000000021313781a */ /* 0x000fe20000000000 */
[----:B----4-:R-:W-:Y:S01]  /*0640*/  VIADD R7, R14, UR4 ;  /* 0x000000040e077c36 */ /* 0x010fe20008000000 */
[----:B------:R-:W-:Y:S01]  /*0650*/  LOP3.LUT R21, R20, 0x1c0, RZ, 0xc0, !PT ;  /* 0x000001c014157812 */ /* 0x000fe200078ec0ff */
[----:B------:R-:W-:Y:S02]  /*0660*/  VIADD R17, R16, UR4 ;  /* 0x0000000410117c36 */ /* 0x000fe40008000000 */
[----:B------:R-:W-:Y:S01]  /*0670*/  IMAD R15, R2, 0x4, R15 ;  /* 0x00000004020f7824 */ /* 0x000fe200078e020f */
[----:B------:R-:W-:Y:S01]  /*0680*/  LOP3.LUT R12, R12, R21, RZ, 0xfc, !PT ;  /* 0x000000150c0c7212 */ /* 0x000fe200078efcff */
[C---:B------:R-:W-:Y:S01]  /*0690*/  IMAD R7, R2.reuse, 0x4, R7 ;  /* 0x0000000402077824 */ /* 0x040fe200078e0207 */
[----:B------:R-:W-:Y:S01]  /*06a0*/  LEA.HI R21, R21, UR4, RZ, 0x1e ;  /* 0x0000000415157c11 */ /* 0x000fe2000f8ff0ff */
[----:B------:R-:W-:-:S02]  /*06b0*/  IMAD R17, R2, 0x4, R17 ;  /* 0x0000000402117824 */ /* 0x000fc400078e0211 */
[----:B------:R-:W1:Y:S02]  /*06c0*/  LDS R15, [R15+0x200] ;  /* 0x000200000f0f7984 */ /* 0x000e640000000800 */
[----:B------:R-:W-:Y:S02]  /*06d0*/  IMAD R21, R12, 0x4, R21 ;  /* 0x000000040c157824 */ /* 0x000fe400078e0215 */
[----:B------:R-:W2:Y:S04]  /*06e0*/  LDS R7, [R7] ;  /* 0x0000000007077984 */ /* 0x000ea80000000800 */
[----:B------:R-:W4:Y:S01]  /*06f0*/  LDS R17, [R17+0x400] ;  /* 0x0004000011117984 */ /* 0x000f220000000800 */
[----:B---3--:R-:W-:Y:S02]  /*0700*/  SEL R6, R4, RZ, !P3 ;  /* 0x000000ff04067207 */ /* 0x008fe40005800000 */
[----:B-----5:R-:W-:-:S03]  /*0710*/  SEL R4, R5, RZ, !P3 ;  /* 0x000000ff05047207 */ /* 0x020fc60005800000 */
[----:B------:R-:W-:Y:S01]  /*0720*/  FADD R6, R6, 1 ;  /* 0x3f80000006067421 */ /* 0x000fe20000000000 */
[----:B------:R-:W-:Y:S01]  /*0730*/  SEL R3, R3, RZ, P2 ;  /* 0x000000ff03037207 */ /* 0x000fe20001000000 */
[----:B------:R-:W-:-:S04]  /*0740*/  FADD R4, R4, 1 ;  /* 0x3f80000004047421 */ /* 0x000fc80000000000 */
[----:B------:R-:W-:Y:S01]  /*0750*/  FADD R14, R3, 1 ;  /* 0x3f800000030e7421 */ /* 0x000fe20000000000 */
[----:B-1----:R-:W-:Y:S01]  /*0760*/  FMUL R3, R15, R6 ;  /* 0x000000060f037220 */ /* 0x002fe20000400000 */
[----:B--2---:R-:W-:Y:S02]  /*0770*/  FMUL R4, R7, R4 ;  /* 0x0000000407047220 */ /* 0x004fe40000400000 */
[----:B----4-:R-:W-:Y:S01]  /*0780*/  FMUL R5, R17, R14 ;  /* 0x0000000e11057220 */ /* 0x010fe20000400000 */
[----:B------:R-:W-:Y:S01]  /*0790*/  FMUL R7, R3, R3 ;  /* 0x0000000303077220 */ /* 0x000fe20000400000 */
[----:B------:R-:W-:Y:S02]  /*07a0*/  SHF.R.U32.HI R14, RZ, 0x3, R10 ;  /* 0x00000003ff0e7819 */ /* 0x000fe4000001160a */
[----:B------:R-:W-:Y:S01]  /*07b0*/  FMUL R6, R5, R5 ;  /* 0x0000000505067220 */ /* 0x000fe20000400000 */
[----:B------:R-:W-:Y:S01]  /*07c0*/  FFMA R7, R4, R4, R7 ;  /* 0x0000000404077223 */ /* 0x000fe20000000007 */
[----:B------:R-:W-:-:S03]  /*07d0*/  LOP3.LUT R14, R14, 0xc, RZ, 0xc0, !PT ;  /* 0x0000000c0e0e7812 */ /* 0x000fc600078ec0ff */
[----:B------:R-:W-:Y:S02]  /*07e0*/  FSEL R6, R6, RZ, P2 ;  /* 0x000000ff06067208 */ /* 0x000fe40001000000 */
[----:B------:R-:W-:Y:S02]  /*07f0*/  FSEL R7, R7, RZ, !P3 ;  /* 0x000000ff07077208 */ /* 0x000fe40005800000 */
[----:B------:R-:W-:-:S03]  /*0800*/  ISETP.GE.AND P2, PT, R10, 0x20, PT ;  /* 0x000000200a00780c */ /* 0x000fc60003f46270 */
[----:B------:R-:W-:Y:S01]  /*0810*/  FADD R15, R6, R7 ;  /* 0x00000007060f7221 */ /* 0x000fe20000000000 */
[----:B------:R-:W-:-:S04]  /*0820*/  LOP3.LUT R7, R2, 0x180, RZ, 0xfc, !PT ;  /* 0x0000018002077812 */ /* 0x000fc800078efcff */
[----:B------:R-:W1:Y:S01]  /*0830*/  SHFL.BFLY PT, R6, R15, 0x10, 0x1f ;  /* 0x0e001f000f067f89 */ /* 0x000e6200000e0000 */
[----:B------:R-:W-:-:S04]  /*0840*/  SHF.R.U32.HI R7, RZ, 0x1, R7 ;  /* 0x00000001ff077819 */ /* 0x000fc80000011607 */
[----:B------:R-:W-:-:S05]  /*0850*/  LOP3.LUT R7, R7, 0xfc, RZ, 0xc0, !PT ;  /* 0x000000fc07077812 */ /* 0x000fca00078ec0ff */
[----:B------:R-:W-:-:S04]  /*0860*/  VIADD R7, R7, UR4 ;  /* 0x0000000407077c36 */ /* 0x000fc80008000000 */
[----:B------:R-:W-:-:S06]  /*0870*/  IMAD R2, R2, 0x4, R7 ;  /* 0x0000000402027824 */ /* 0x000fcc00078e0207 */
[----:B------:R-:W-:Y:S01]  /*0880*/  LDS R2, [R2+0x600] ;  /* 0x0006000002027984 */ /* 0x000fe20000000800 */
[----:B-1----:R-:W-:Y:S01]  /*0890*/  FADD R16, R15, R6 ;  /* 0x000000060f107221 */ /* 0x002fe20000000000 */
[----:B------:R-:W-:-:S04]  /*08a0*/  LOP3.LUT R6, R10, 0x1f, RZ, 0xc0, !PT ;  /* 0x0000001f0a067812 */ /* 0x000fc800078ec0ff */
[----:B------:R-:W1:Y:S01]  /*08b0*/  SHFL.BFLY PT, R17, R16, 0x8, 0x1f ;  /* 0x0d001f0010117f89 */ /* 0x000e6200000e0000 */
[----:B------:R-:W-:Y:S01]  /*08c0*/  BAR.SYNC.DEFER_BLOCKING 0x0 ;  /* 0x0000000000007b1d */ /* 0x000fe20000010000 */
[----:B------:R-:W-:Y:S02]  /*08d0*/  ISETP.GE.U32.AND P1, PT, R6, 0x8, PT ;  /* 0x000000080600780c */ /* 0x000fe40003f26070 */
[----:B------:R-:W-:-:S05]  /*08e0*/  LOP3.LUT R6, R10, 0x7, RZ, 0xc0, !PT ;  /* 0x000000070a067812 */ /* 0x000fca00078ec0ff */
[----:B------:R-:W-:-:S05]  /*08f0*/  IMAD.SHL.U32 R15, R6, 0x10, RZ ;  /* 0x00000010060f7824 */ /* 0x000fca00078e00ff */
[----:B------:R-:W-:Y:S01]  /*0900*/  LOP3.LUT R6, R15, R14, RZ, 0xfc, !PT ;  /* 0x0000000e0f067212 */ /* 0x000fe200078efcff */
[----:B-1----:R-:W-:-:S05]  /*0910*/  FADD R17, R16, R17 ;  /* 0x0000001110117221 */ /* 0x002fca0000000000 */
[----:B------:R-:W-:Y:S01]  /*0920*/  @!P1 STS [R6+UR4], R17 ;  /* 0x0000001106009988 */ /* 0x000fe20008000804 */
[----:B------:R-:W-:Y:S01]  /*0930*/  BAR.SYNC.DEFER_BLOCKING 0x0 ;  /* 0x0000000000007b1d */ /* 0x000fe20000010000 */
[----:B------:R-:W-:-:S04]  /*0940*/  LOP3.LUT P1, RZ, R10, 0x3, RZ, 0xc0, !PT ;  /* 0x000000030aff7812 */ /* 0x000fc8000782c0ff */
[----:B------:R-:W-:Y:S01]  /*0950*/  ISETP.LT.AND P1, PT, R10, 0x20, !P1 ;  /* 0x000000200a00780c */ /* 0x000fe20004f21270 */
[----:B------:R-:W1:Y:S04]  /*0960*/  @!P2 LDS R0, [R11+UR4] ;  /* 0x000000040b00a984 */ /* 0x000e680008000800 */
[----:B-1----:R-:W1:Y:S02]  /*0970*/  SHFL.BFLY PT, R7, R0, 0x2, 0x1f ;  /* 0x0c401f0000077f89 */ /* 0x002e6400000e0000 */
[----:B-1----:R-:W-:-:S05]  /*0980*/  FADD R16, R0, R7 ;  /* 0x0000000700107221 */ /* 0x002fca0000000000 */
[----:B------:R-:W1:Y:S02]  /*0990*/  SHFL.BFLY PT, R7, R16, 0x1, 0x1f ;  /* 0x0c201f0010077f89 */ /* 0x000e6400000e0000 */
[----:B-1----:R-:W-:Y:S01]  /*09a0*/  FADD R18, R16, R7 ;  /* 0x0000000710127221 */ /* 0x002fe20000000000 */
[C---:B------:R-:W-:Y:S01]  /*09b0*/  IMAD.SHL.U32 R16, R10.reuse, 0x10, RZ ;  /* 0x000000100a107824 */ /* 0x040fe200078e00ff */
[----:B------:R-:W1:Y:S01]  /*09c0*/  LDC.64 R6, c[0x0][0x210] ;  /* 0x00008400ff067b82 */ /* 0x000e620000000a00 */
[----:B------:R-:W-:Y:S02]  /*09d0*/  LOP3.LUT R10, R10, 0x70, RZ, 0xc0, !PT ;  /* 0x000000700a0a7812 */ /* 0x000fe400078ec0ff */
[----:B------:R2:W-:Y:S05]  /*09e0*/  @P1 STS [R11+UR4], R18 ;  /* 0x000000120b001988 */ /* 0x0005ea0008000804 */
[----:B------:R-:W-:Y:S01]  /*09f0*/  BAR.SYNC.DEFER_BLOCKING 0x0 ;  /* 0x0000000000007b1d */ /* 0x000fe20000010000 */
[----:B------:R-:W-:-:S04]  /*0a00*/  LOP3.LUT P1, RZ, R14, R19, RZ, 0xfc, !PT ;  /* 0x000000130eff7212 */ /* 0x000fc8000782fcff */
[----:B------:R-:W-:Y:S02]  /*0a10*/  ISETP.LT.AND P1, PT, R13, 0x10, !P1 ;  /* 0x000000100d00780c */ /* 0x000fe40004f21270 */
[----:B--2---:R-:W-:-:S04]  /*0a20*/  LOP3.LUT R11, R16, 0x7f0, RZ, 0xc0, !PT ;  /* 0x000007f0100b7812 */ /* 0x004fc800078ec0ff */
[----:B------:R-:W-:Y:S01]  /*0a30*/  IADD3 R10, R11, UR4, R10 ;  /* 0x000000040b0a7c10 */ /* 0x000fe2000fffe00a */
[----:B-1----:R-:W-:Y:S01]  /*0a40*/  IMAD.WIDE R6, R13, 0x4, R6 ;  /* 0x000000040d067825 */ /* 0x002fe200078e0206 */
[----:B------:R-:W1:Y:S03]  /*0a50*/  LDS R15, [R15+UR4] ;  /* 0x000000040f0f7984 */ /* 0x000e660008000800 */
[----:B-1----:R-:W-:-:S04]  /*0a60*/  FADD R17, R15, 9.9999999392252902908e-09 ;  /* 0x322bcc770f117421 */ /* 0x002fc80000000000 */
[----:B------:R-:W1:Y:S01]  /*0a70*/  MUFU.RSQ R0, R17 ;  /* 0x0000001100007308 */ /* 0x000e620000001400 */
[----:B------:R-:W-:Y:S01]  /*0a80*/  BAR.SYNC.DEFER_BLOCKING 0x0 ;  /* 0x0000000000007b1d */ /* 0x000fe20000010000 */
[-C--:B-1----:R-:W-:Y:S01]  /*0a90*/  FMUL R4, R4, R0.reuse ;  /* 0x0000000004047220 */ /* 0x082fe20000400000 */
[-C--:B------:R-:W-:Y:S01]  /*0aa0*/  FMUL R12, R3, R0.reuse ;  /* 0x00000000030c7220 */ /* 0x080fe20000400000 */
[-C--:B------:R-:W-:Y:S01]  /*0ab0*/  FMUL R14, R5, R0.reuse ;  /* 0x00000000050e7220 */ /* 0x080fe20000400000 */
[----:B------:R-:W-:Y:S02]  /*0ac0*/  FMUL R2, R2, R0 ;  /* 0x0000000002027220 */ /* 0x000fe40000400000 */
[----:B------:R1:W-:Y:S04]  /*0ad0*/  STS [R21], R4 ;  /* 0x0000000415007388 */ /* 0x0003e80000000800 */
[----:B------:R1:W-:Y:S04]  /*0ae0*/  STS [R21+0x40], R12 ;  /* 0x0000400c15007388 */ /* 0x0003e80000000800 */
[----:B------:R1:W-:Y:S04]  /*0af0*/  STS [R21+0x80], R14 ;  /* 0x0000800e15007388 */ /* 0x0003e80000000800 */
[----:B------:R1:W-:Y:S04]  /*0b00*/  STS [R21+0xc0], R2 ;  /* 0x0000c00215007388 */ /* 0x0003e80000000800 */
[----:B------:R1:W-:Y:S01]  /*0b10*/  @P1 STG.E desc[UR6][R6.64], R0 ;  /* 0x0000000006001986 */ /* 0x0003e2000c101906 */
[----:B------:R-:W-:Y:S06]  /*0b20*/  BAR.SYNC.DEFER_BLOCKING 0x0 ;  /* 0x0000000000007b1d */ /* 0x000fec0000010000 */
[----:B-1----:R-:W-:Y:S05]  /*0b30*/  @!P0 EXIT ;  /* 0x000000000000894d */ /* 0x002fea0003800000 */
[----:B------:R-:W0:Y:S01]  /*0b40*/  LDS.128 R4, [R10] ;  /* 0x000000000a047984 */ /* 0x000e220000000c00 */
[----:B------:R-:W1:Y:S01]  /*0b50*/  LDC.64 R2, c[0x0][0x228] ;  /* 0x00008a00ff027b82 */ /* 0x000e620000000a00 */
[----:B------:R-:W-:-:S04]  /*0b60*/  IMAD R9, R8, 0x24, R9 ;  /* 0x0000002408097824 */ /* 0x000fc800078e0209 */
[----:B-1----:R-:W-:-:S05]  /*0b70*/  IMAD.WIDE R2, R9, 0x4, R2 ;  /* 0x0000000409027825 */ /* 0x002fca00078e0202 */
[----:B0-----:R-:W-:Y:S01]  /*0b80*/  STG.E.128 desc[UR6][R2.64], R4 ;  /* 0x0000000402007986 */ /* 0x001fe2000c101d06 */
[----:B------:R-:W-:Y:S05]  /*0b90*/  EXIT ;  /* 0x000000000000794d */ /* 0x000fea0003800000 */
.L_x_0:
[----:B------:R-:W-:-:S00]  /*0ba0*/  BRA `(.L_x_0) ;  /* 0xfffffffc00fc7947 */ /* 0x000fc0000383ffff */
[----:B------:R-:W-:-:S00]  /*0bb0*/  NOP ;  /* 0x0000000000007918 */ /* 0x000fc00000000000 */
        /* <DEDUP_REMOVED lines=12> */
.L_x_1:


//--------------------- .nv.global.init           --------------------------
	.section	.nv.global.init,"aw",@progbits
.nv.global.init:
	.type		_$_str,@object
	.size		_$_str,(.L_0 - _$_str)
_$_str:
        /*0000*/ 	.byte	0x5f, 0x5f, 0x43, 0x55, 0x44, 0x41, 0x5f, 0x46, 0x54, 0x5a, 0x00
.L_0:


//--------------------- .nv.shared.triton_per_fused_add_mul_pow_rsqrt_sum_1 --------------------------
	.section	.nv.shared.triton_per_fused_add_mul_pow_rsqrt_sum_1,"aw",@nobits
	.sectionflags	@""
	.align	16
	.zero		1024


//--------------------- .nv.constant0.triton_per_fused_add_mul_pow_rsqrt_sum_1 --------------------------
	.section	.nv.constant0.triton_per_fused_add_mul_pow_rsqrt_sum_1,"a",@progbits
	.sectionflags	@""
	.align	4
.nv.constant0.triton_per_fused_add_mul_pow_rsqrt_sum_1:
	.zero		568
